//
// Generated by NVIDIA NVVM Compiler
//
// Compiler Build ID: CL-36424714
// Cuda compilation tools, release 13.0, V13.0.88
// Based on NVVM 20.0.0
//

.version 9.0
.target sm_100
.address_size 64

	// .globl	_Z13jacobi_kernelidPdS_S_

.visible .entry _Z13jacobi_kernelidPdS_S_(
	.param .u32 _Z13jacobi_kernelidPdS_S__param_0,
	.param .f64 _Z13jacobi_kernelidPdS_S__param_1,
	.param .u64 .ptr .align 1 _Z13jacobi_kernelidPdS_S__param_2,
	.param .u64 .ptr .align 1 _Z13jacobi_kernelidPdS_S__param_3,
	.param .u64 .ptr .align 1 _Z13jacobi_kernelidPdS_S__param_4
)
{
	.reg .pred 	%p<3>;
	.reg .b32 	%r<21>;
	.reg .b64 	%rd<29>;
	.reg .b64 	%fd<28>;

	ld.param.u32 	%r7, [_Z13jacobi_kernelidPdS_S__param_0];
	ld.param.f64 	%fd3, [_Z13jacobi_kernelidPdS_S__param_1];
	ld.param.u64 	%rd5, [_Z13jacobi_kernelidPdS_S__param_2];
	ld.param.u64 	%rd6, [_Z13jacobi_kernelidPdS_S__param_3];
	ld.param.u64 	%rd7, [_Z13jacobi_kernelidPdS_S__param_4];
	cvta.to.global.u64 	%rd1, %rd7;
	mov.u32 	%r8, %ctaid.x;
	mov.u32 	%r9, %ntid.x;
	mov.u32 	%r10, %tid.x;
	mad.lo.s32 	%r1, %r8, %r9, %r10;
	add.s32 	%r2, %r1, 1;
	mov.u32 	%r11, %ctaid.y;
	mov.u32 	%r12, %ntid.y;
	mov.u32 	%r13, %tid.y;
	mad.lo.s32 	%r14, %r11, %r12, %r13;
	add.s32 	%r4, %r14, 1;
	add.s32 	%r15, %r7, -1;
	max.s32 	%r16, %r2, %r4;
	setp.ge.s32 	%p1, %r16, %r15;
	@%p1 bra 	$L__BB0_4;
	cvta.to.global.u64 	%rd8, %rd5;
	cvt.rn.f64.s32 	%fd4, %r2;
	mul.f64 	%fd5, %fd3, %fd4;
	cvt.rn.f64.u32 	%fd6, %r4;
	mul.f64 	%fd7, %fd3, %fd6;
	add.s32 	%r17, %r1, 2;
	mul.lo.s32 	%r18, %r17, %r7;
	cvt.s64.s32 	%rd9, %r18;
	cvt.u64.u32 	%rd10, %r14;
	add.s64 	%rd11, %rd9, %rd10;
	shl.b64 	%rd12, %rd11, 3;
	add.s64 	%rd13, %rd8, %rd12;
	ld.global.f64 	%fd8, [%rd13+8];
	mul.lo.s32 	%r19, %r1, %r7;
	cvt.s64.s32 	%rd14, %r19;
	add.s64 	%rd15, %rd14, %rd10;
	shl.b64 	%rd16, %rd15, 3;
	add.s64 	%rd17, %rd8, %rd16;
	ld.global.f64 	%fd9, [%rd17+8];
	add.f64 	%fd10, %fd8, %fd9;
	add.s32 	%r20, %r19, %r7;
	cvt.s64.s32 	%rd18, %r20;
	add.s64 	%rd19, %rd10, %rd18;
	shl.b64 	%rd20, %rd19, 3;
	add.s64 	%rd21, %rd8, %rd20;
	ld.global.f64 	%fd11, [%rd21+16];
	add.f64 	%fd12, %fd10, %fd11;
	add.s32 	%r5, %r20, %r14;
	mul.wide.s32 	%rd22, %r5, 8;
	add.s64 	%rd23, %rd8, %rd22;
	ld.global.f64 	%fd13, [%rd23];
	add.f64 	%fd14, %fd12, %fd13;
	mul.f64 	%fd15, %fd3, %fd3;
	mul.f64 	%fd16, %fd7, %fd7;
	sub.f64 	%fd17, %fd7, %fd16;
	add.f64 	%fd18, %fd5, %fd17;
	mul.f64 	%fd19, %fd5, %fd5;
	sub.f64 	%fd20, %fd18, %fd19;
	add.f64 	%fd21, %fd20, %fd20;
	mul.f64 	%fd22, %fd15, %fd21;
	sub.f64 	%fd23, %fd14, %fd22;
	mul.f64 	%fd1, %fd23, 0d3FD0000000000000;
	ld.global.f64 	%fd24, [%rd23+8];
	sub.f64 	%fd25, %fd1, %fd24;
	abs.f64 	%fd2, %fd25;
	ld.global.u64 	%rd28, [%rd1];
$L__BB0_2:
	mov.b64 	%fd26, %rd28;
	max.f64 	%fd27, %fd2, %fd26;
	mov.b64 	%rd24, %fd27;
	atom.relaxed.global.cas.b64 	%rd4, [%rd1], %rd28, %rd24;
	setp.ne.s64 	%p2, %rd28, %rd4;
	mov.u64 	%rd28, %rd4;
	@%p2 bra 	$L__BB0_2;
	cvta.to.global.u64 	%rd25, %rd6;
	add.s64 	%rd27, %rd25, %rd22;
	st.global.f64 	[%rd27+8], %fd1;
$L__BB0_4:
	ret;

}


// ===== COMPILED SASS (sm_100) =====

	.target	sm_100

	.elftype	@"ET_EXEC"


//--------------------- .note.nv.tkinfo           --------------------------
	.section	.note.nv.tkinfo,"",@"SHT_NOTE"
	.sectionflags	@"SHF_NOTE_NV_TKINFO"
	.tkinfo
        /*0018*/ 	.word	0x00000002
        /*0030*/ 	.string	""
        /*0030*/ 	.string	"ptxas"
        /*0030*/ 	.string	"Cuda compilation tools, release 13.0, V13.0.88"
        /*0030*/ 	.string	"Build cuda_13.0.r13.0/compiler.36424714_0"
        /*0030*/ 	.string	"-arch sm_100 -m 64 "



//--------------------- .note.nv.cuinfo           --------------------------
	.section	.note.nv.cuinfo,"",@"SHT_NOTE"
	.sectionflags	@"SHF_NOTE_NV_CUINFO"
        /*0018*/ 	.short	0x0002
        /*001a*/ 	.short	0x0064
        /*001c*/ 	.short	0x0082
	.zero		2


//--------------------- .nv.info                  --------------------------
	.section	.nv.info,"",@"SHT_CUDA_INFO"
	.align	4


	//----- nvinfo : EIATTR_REGCOUNT
	.align		4
        /*0000*/ 	.byte	0x04, 0x2f
        /*0002*/ 	.short	(.L_1 - .L_0)
	.align		4
.L_0:
        /*0004*/ 	.word	index@(_Z13jacobi_kernelidPdS_S_)
        /*0008*/ 	.word	0x0000001c


	//----- nvinfo : EIATTR_FRAME_SIZE
	.align		4
.L_1:
        /*000c*/ 	.byte	0x04, 0x11
        /*000e*/ 	.short	(.L_3 - .L_2)
	.align		4
.L_2:
        /*0010*/ 	.word	index@(_Z13jacobi_kernelidPdS_S_)
        /*0014*/ 	.word	0x00000000


	//----- nvinfo : EIATTR_MIN_STACK_SIZE
	.align		4
.L_3:
        /*0018*/ 	.byte	0x04, 0x12
        /*001a*/ 	.short	(.L_5 - .L_4)
	.align		4
.L_4:
        /*001c*/ 	.word	index@(_Z13jacobi_kernelidPdS_S_)
        /*0020*/ 	.word	0x00000000
.L_5:


//--------------------- .nv.compat                --------------------------
	.section	.nv.compat,"",@"SHT_CUDA_COMPAT_INFO"
	.align	4
        /*0000*/ 	.byte	0x02, 0x09, 0x00, 0x00, 0x02, 0x02, 0x01, 0x00, 0x02, 0x05, 0x05, 0x00, 0x03, 0x07, 0x01, 0x01
        /*0010*/ 	.byte	0x02, 0x03, 0x00, 0x00, 0x02, 0x06, 0x01, 0x00, 0x04, 0x0b, 0x08, 0x00, 0x01, 0x00, 0x00, 0x00
        /*0020*/ 	.byte	0x00, 0x00, 0x00, 0x00


//--------------------- .nv.info._Z13jacobi_kernelidPdS_S_ --------------------------
	.section	.nv.info._Z13jacobi_kernelidPdS_S_,"",@"SHT_CUDA_INFO"
	.sectionflags	@""
	.align	4


	//----- nvinfo : EIATTR_CUDA_API_VERSION
	.align		4
        /*0000*/ 	.byte	0x04, 0x37
        /*0002*/ 	.short	(.L_7 - .L_6)
.L_6:
        /*0004*/ 	.word	0x00000082


	//----- nvinfo : EIATTR_KPARAM_INFO
	.align		4
.L_7:
        /*0008*/ 	.byte	0x04, 0x17
        /*000a*/ 	.short	(.L_9 - .L_8)
.L_8:
        /*000c*/ 	.word	0x00000000
        /*0010*/ 	.short	0x0004
        /*0012*/ 	.short	0x0020
        /*0014*/ 	.byte	0x00, 0xf5, 0x21, 0x00


	//----- nvinfo : EIATTR_KPARAM_INFO
	.align		4
.L_9:
        /*0018*/ 	.byte	0x04, 0x17
        /*001a*/ 	.short	(.L_11 - .L_10)
.L_10:
        /*001c*/ 	.word	0x00000000
        /*0020*/ 	.short	0x0003
        /*0022*/ 	.short	0x0018
        /*0024*/ 	.byte	0x00, 0xf5, 0x21, 0x00


	//----- nvinfo : EIATTR_KPARAM_INFO
	.align		4
.L_11:
        /*0028*/ 	.byte	0x04, 0x17
        /*002a*/ 	.short	(.L_13 - .L_12)
.L_12:
        /*002c*/ 	.word	0x00000000
        /*0030*/ 	.short	0x0002
        /*0032*/ 	.short	0x0010
        /*0034*/ 	.byte	0x00, 0xf5, 0x21, 0x00


	//----- nvinfo : EIATTR_KPARAM_INFO
	.align		4
.L_13:
        /*0038*/ 	.byte	0x04, 0x17
        /*003a*/ 	.short	(.L_15 - .L_14)
.L_14:
        /*003c*/ 	.word	0x00000000
        /*0040*/ 	.short	0x0001
        /*0042*/ 	.short	0x0008
        /*0044*/ 	.byte	0x00, 0xf0, 0x21, 0x00


	//----- nvinfo : EIATTR_KPARAM_INFO
	.align		4
.L_15:
        /*0048*/ 	.byte	0x04, 0x17
        /*004a*/ 	.short	(.L_17 - .L_16)
.L_16:
        /*004c*/ 	.word	0x00000000
        /*0050*/ 	.short	0x0000
        /*0052*/ 	.short	0x0000
        /*0054*/ 	.byte	0x00, 0xf0, 0x11, 0x00


	//----- nvinfo : EIATTR_SPARSE_MMA_MASK
	.align		4
.L_17:
        /*0058*/ 	.byte	0x03, 0x50
        /*005a*/ 	.short	0x0000


	//----- nvinfo : EIATTR_MAXREG_COUNT
	.align		4
        /*005c*/ 	.byte	0x03, 0x1b
        /*005e*/ 	.short	0x00ff


	//----- nvinfo : EIATTR_MERCURY_ISA_VERSION
	.align		4
        /*0060*/ 	.byte	0x03, 0x5f
        /*0062*/ 	.short	0x0101


	//----- nvinfo : EIATTR_VRC_CTA_INIT_COUNT
	.align		4
        /*0064*/ 	.byte	0x02, 0x4a
	.zero		1
	.zero		1


	//----- nvinfo : EIATTR_EXIT_INSTR_OFFSETS
	.align		4
        /*0068*/ 	.byte	0x04, 0x1c
        /*006a*/ 	.short	(.L_19 - .L_18)


	//   ....[0]....
.L_18:
        /*006c*/ 	.word	0x000000f0


	//   ....[1]....
        /*0070*/ 	.word	0x00000510


	//----- nvinfo : EIATTR_CRS_STACK_SIZE
	.align		4
.L_19:
        /*0074*/ 	.byte	0x04, 0x1e
        /*0076*/ 	.short	(.L_21 - .L_20)
.L_20:
        /*0078*/ 	.word	0x00000000


	//----- nvinfo : EIATTR_CBANK_PARAM_SIZE
	.align		4
.L_21:
        /*007c*/ 	.byte	0x03, 0x19
        /*007e*/ 	.short	0x0028


	//----- nvinfo : EIATTR_PARAM_CBANK
	.align		4
        /*0080*/ 	.byte	0x04, 0x0a
        /*0082*/ 	.short	(.L_23 - .L_22)
	.align		4
.L_22:
        /*0084*/ 	.word	index@(.nv.constant0._Z13jacobi_kernelidPdS_S_)
        /*0088*/ 	.short	0x0380
        /*008a*/ 	.short	0x0028


	//----- nvinfo : EIATTR_SW_WAR
	.align		4
.L_23:
        /*008c*/ 	.byte	0x04, 0x36
        /*008e*/ 	.short	(.L_25 - .L_24)
.L_24:
        /*0090*/ 	.word	0x00000008
.L_25:


//--------------------- .nv.callgraph             --------------------------
	.section	.nv.callgraph,"",@"SHT_CUDA_CALLGRAPH"
	.align	4
	.sectionentsize	8
	.align		4
        /*0000*/ 	.word	0x00000000
	.align		4
        /*0004*/ 	.word	0xffffffff
	.align		4
        /*0008*/ 	.word	0x00000000
	.align		4
        /*000c*/ 	.word	0xfffffffe
	.align		4
        /*0010*/ 	.word	0x00000000
	.align		4
        /*0014*/ 	.word	0xfffffffd
	.align		4
        /*0018*/ 	.word	0x00000000
	.align		4
        /*001c*/ 	.word	0xfffffffc


//--------------------- .text._Z13jacobi_kernelidPdS_S_ --------------------------
	.section	.text._Z13jacobi_kernelidPdS_S_,"ax",@progbits
	.align	128
        .global         _Z13jacobi_kernelidPdS_S_
        .type           _Z13jacobi_kernelidPdS_S_,@function
        .size           _Z13jacobi_kernelidPdS_S_,(.L_x_3 - _Z13jacobi_kernelidPdS_S_)
        .other          _Z13jacobi_kernelidPdS_S_,@"STO_CUDA_ENTRY STV_DEFAULT"
_Z13jacobi_kernelidPdS_S_:
.text._Z13jacobi_kernelidPdS_S_:
[----:B------:R-:W-:Y:S01]  /*0000*/  LDC R1, c[0x0][0x37c] ;  /* 0x0000df00ff017b82 */ /* 0x000fe20000000800 */
[----:B------:R-:W0:Y:S07]  /*0010*/  S2R R3, SR_TID.X ;  /* 0x0000000000037919 */ /* 0x000e2e0000002100 */
[----:B------:R-:W0:Y:S01]  /*0020*/  LDC R0, c[0x0][0x360] ;  /* 0x0000d800ff007b82 */ /* 0x000e220000000800 */
[----:B------:R-:W1:Y:S01]  /*0030*/  LDCU UR6, c[0x0][0x380] ;  /* 0x00007000ff0677ac */ /* 0x000e620008000800 */
[----:B------:R-:W2:Y:S06]  /*0040*/  S2R R5, SR_TID.Y ;  /* 0x0000000000057919 */ /* 0x000eac0000002200 */
[----:B------:R-:W0:Y:S08]  /*0050*/  S2UR UR4, SR_CTAID.X ;  /* 0x00000000000479c3 */ /* 0x000e300000002500 */
[----:B------:R-:W2:Y:S08]  /*0060*/  S2UR UR5, SR_CTAID.Y ;  /* 0x00000000000579c3 */ /* 0x000eb00000002600 */
[----:B------:R-:W2:Y:S01]  /*0070*/  LDC R4, c[0x0][0x364] ;  /* 0x0000d900ff047b82 */ /* 0x000ea20000000800 */
[----:B0-----:R-:W-:Y:S01]  /*0080*/  IMAD R0, R0, UR4, R3 ;  /* 0x0000000400007c24 */ /* 0x001fe2000f8e0203 */
[----:B-1----:R-:W-:-:S03]  /*0090*/  UIADD3 UR4, UPT, UPT, UR6, -0x1, URZ ;  /* 0xffffffff06047890 */ /* 0x002fc6000fffe0ff */
[----:B------:R-:W-:Y:S02]  /*00a0*/  VIADD R20, R0, 0x1 ;  /* 0x0000000100147836 */ /* 0x000fe40000000000 */
[----:B--2---:R-:W-:-:S04]  /*00b0*/  IMAD R4, R4, UR5, R5 ;  /* 0x0000000504047c24 */ /* 0x004fc8000f8e0205 */
[----:B------:R-:W-:-:S05]  /*00c0*/  VIADD R21, R4, 0x1 ;  /* 0x0000000104157836 */ /* 0x000fca0000000000 */
[----:B------:R-:W-:-:S04]  /*00d0*/  VIMNMX R2, PT, PT, R20, R21, !PT ;  /* 0x0000001514027248 */ /* 0x000fc80007fe0100 */
[----:B------:R-:W-:-:S13]  /*00e0*/  ISETP.GE.AND P0, PT, R2, UR4, PT ;  /* 0x0000000402007c0c */ /* 0x000fda000bf06270 */
[----:B------:R-:W-:Y:S05]  /*00f0*/  @P0 EXIT ;  /* 0x000000000000094d */ /* 0x000fea0003800000 */
[----:B------:R-:W0:Y:S01]  /*0100*/  LDCU.64 UR8, c[0x0][0x390] ;  /* 0x00007200ff0877ac */ /* 0x000e220008000a00 */
[C---:B------:R-:W-:Y:S01]  /*0110*/  VIADD R2, R0.reuse, 0x2 ;  /* 0x0000000200027836 */ /* 0x040fe20000000000 */
[----:B------:R-:W1:Y:S01]  /*0120*/  LDC.64 R16, c[0x0][0x388] ;  /* 0x0000e200ff107b82 */ /* 0x000e620000000a00 */
[----:B------:R-:W-:Y:S01]  /*0130*/  IMAD R7, R0, UR6, RZ ;  /* 0x0000000600077c24 */ /* 0x000fe2000f8e02ff */
[----:B------:R-:W2:Y:S01]  /*0140*/  LDCU.64 UR4, c[0x0][0x358] ;  /* 0x00006b00ff0477ac */ /* 0x000ea20008000a00 */
[----:B------:R-:W-:Y:S02]  /*0150*/  IMAD R5, R2, UR6, RZ ;  /* 0x0000000602057c24 */ /* 0x000fe4000f8e02ff */
[C---:B------:R-:W-:Y:S01]  /*0160*/  VIADD R9, R7.reuse, UR6 ;  /* 0x0000000607097c36 */ /* 0x040fe20008000000 */
[C---:B------:R-:W-:Y:S02]  /*0170*/  IADD3 R8, P0, PT, R4.reuse, R7, RZ ;  /* 0x0000000704087210 */ /* 0x040fe40007f1e0ff */
[----:B------:R-:W-:Y:S01]  /*0180*/  IADD3 R10, P1, PT, R4, R5, RZ ;  /* 0x00000005040a7210 */ /* 0x000fe20007f3e0ff */
[----:B------:R-:W3:Y:S01]  /*0190*/  LDC.64 R2, c[0x0][0x390] ;  /* 0x0000e400ff027b82 */ /* 0x000ee20000000a00 */
[----:B------:R-:W-:-:S02]  /*01a0*/  LEA.HI.X.SX32 R7, R7, RZ, 0x1, P0 ;  /* 0x000000ff07077211 */ /* 0x000fc400000f0eff */
[----:B------:R-:W-:Y:S02]  /*01b0*/  LEA.HI.X.SX32 R5, R5, RZ, 0x1, P1 ;  /* 0x000000ff05057211 */ /* 0x000fe400008f0eff */
[----:B------:R-:W-:Y:S02]  /*01c0*/  IADD3 R0, P2, PT, R4, R9, RZ ;  /* 0x0000000904007210 */ /* 0x000fe40007f5e0ff */
[----:B0-----:R-:W-:Y:S02]  /*01d0*/  LEA R6, P0, R8, UR8, 0x3 ;  /* 0x0000000808067c11 */ /* 0x001fe4000f8018ff */
[----:B------:R-:W-:Y:S02]  /*01e0*/  LEA R12, P1, R10, UR8, 0x3 ;  /* 0x000000080a0c7c11 */ /* 0x000fe4000f8218ff */
[----:B------:R-:W-:Y:S02]  /*01f0*/  LEA.HI.X R7, R8, UR9, R7, 0x3, P0 ;  /* 0x0000000908077c11 */ /* 0x000fe400080f1c07 */
[----:B------:R-:W-:-:S02]  /*0200*/  LEA.HI.X R13, R10, UR9, R5, 0x3, P1 ;  /* 0x000000090a0d7c11 */ /* 0x000fc400088f1c05 */
[----:B------:R-:W-:Y:S02]  /*0210*/  LEA.HI.X.SX32 R5, R9, RZ, 0x1, P2 ;  /* 0x000000ff09057211 */ /* 0x000fe400010f0eff */
[C---:B------:R-:W-:Y:S01]  /*0220*/  LEA R10, P0, R0.reuse, UR8, 0x3 ;  /* 0x00000008000a7c11 */ /* 0x040fe2000f8018ff */
[----:B--2---:R-:W2:Y:S04]  /*0230*/  LDG.E.64 R6, desc[UR4][R6.64+0x8] ;  /* 0x0000080406067981 */ /* 0x004ea8000c1e1b00 */
[----:B------:R-:W2:Y:S01]  /*0240*/  LDG.E.64 R12, desc[UR4][R12.64+0x8] ;  /* 0x000008040c0c7981 */ /* 0x000ea2000c1e1b00 */
[----:B------:R-:W-:Y:S01]  /*0250*/  LEA.HI.X R11, R0, UR9, R5, 0x3, P0 ;  /* 0x00000009000b7c11 */ /* 0x000fe200080f1c05 */
[----:B------:R-:W-:-:S05]  /*0260*/  IMAD.IADD R0, R4, 0x1, R9 ;  /* 0x0000000104007824 */ /* 0x000fca00078e0209 */
[----:B------:R-:W4:Y:S01]  /*0270*/  LDG.E.64 R10, desc[UR4][R10.64+0x10] ;  /* 0x000010040a0a7981 */ /* 0x000f22000c1e1b00 */
[----:B---3--:R-:W-:-:S05]  /*0280*/  IMAD.WIDE R24, R0, 0x8, R2 ;  /* 0x0000000800187825 */ /* 0x008fca00078e0202 */
[----:B------:R-:W3:Y:S01]  /*0290*/  LDG.E.64 R14, desc[UR4][R24.64] ;  /* 0x00000004180e7981 */ /* 0x000ee2000c1e1b00 */
[----:B------:R-:W0:Y:S03]  /*02a0*/  LDC.64 R2, c[0x0][0x3a0] ;  /* 0x0000e800ff027b82 */ /* 0x000e260000000a00 */
[----:B------:R-:W3:Y:S04]  /*02b0*/  LDG.E.64 R8, desc[UR4][R24.64+0x8] ;  /* 0x0000080418087981 */ /* 0x000ee8000c1e1b00 */
[----:B0-----:R0:W5:Y:S01]  /*02c0*/  LDG.E.64 R4, desc[UR4][R2.64] ;  /* 0x0000000402047981 */ /* 0x001162000c1e1b00 */
[----:B------:R-:W1:Y:S01]  /*02d0*/  I2F.F64.U32 R22, R21 ;  /* 0x0000001500167312 */ /* 0x000e620000201800 */
[----:B------:R-:W-:Y:S07]  /*02e0*/  BSSY B0, `(.L_x_0) ;  /* 0x000001f000007945 */ /* 0x000fee0003800000 */
[----:B------:R-:W0:Y:S01]  /*02f0*/  I2F.F64 R18, R20 ;  /* 0x0000001400127312 */ /* 0x000e220000201c00 */
[----:B-1----:R-:W-:-:S02]  /*0300*/  DMUL R22, R22, R16 ;  /* 0x0000001016167228 */ /* 0x002fc40000000000 */
[----:B0-----:R-:W-:-:S06]  /*0310*/  DMUL R18, R18, R16 ;  /* 0x0000001012127228 */ /* 0x001fcc0000000000 */
[----:B------:R-:W-:Y:S02]  /*0320*/  DFMA R22, -R22, R22, R22 ;  /* 0x000000161616722b */ /* 0x000fe40000000116 */
[----:B------:R-:W-:-:S06]  /*0330*/  DMUL R16, R16, R16 ;  /* 0x0000001010107228 */ /* 0x000fcc0000000000 */
[----:B------:R-:W-:-:S08]  /*0340*/  DADD R22, R18, R22 ;  /* 0x0000000012167229 */ /* 0x000fd00000000016 */
[----:B------:R-:W-:-:S08]  /*0350*/  DFMA R22, -R18, R18, R22 ;  /* 0x000000121216722b */ /* 0x000fd00000000116 */
[----:B------:R-:W-:Y:S02]  /*0360*/  DADD R22, R22, R22 ;  /* 0x0000000016167229 */ /* 0x000fe40000000016 */
[----:B--2---:R-:W-:-:S08]  /*0370*/  DADD R6, R12, R6 ;  /* 0x000000000c067229 */ /* 0x004fd00000000006 */
[----:B----4-:R-:W-:-:S08]  /*0380*/  DADD R6, R6, R10 ;  /* 0x0000000006067229 */ /* 0x010fd0000000000a */
[----:B---3--:R-:W-:-:S08]  /*0390*/  DADD R6, R6, R14 ;  /* 0x0000000006067229 */ /* 0x008fd0000000000e */
[----:B------:R-:W-:-:S08]  /*03a0*/  DFMA R6, -R16, R22, R6 ;  /* 0x000000161006722b */ /* 0x000fd00000000106 */
[----:B------:R-:W-:-:S08]  /*03b0*/  DMUL R10, R6, 0.25 ;  /* 0x3fd00000060a7828 */ /* 0x000fd00000000000 */
[----:B------:R-:W-:-:S11]  /*03c0*/  DADD R8, R10, -R8 ;  /* 0x000000000a087229 */ /* 0x000fd60000000808 */
.L_x_1:
[----:B-----5:R-:W-:Y:S01]  /*03d0*/  DSETP.MAX.AND P0, P1, |R8|, R4, PT ;  /* 0x000000040800722a */ /* 0x020fe2000390f200 */
[----:B------:R-:W-:Y:S01]  /*03e0*/  IMAD.MOV.U32 R6, RZ, RZ, R9 ;  /* 0x000000ffff067224 */ /* 0x000fe200078e0009 */
[----:B------:R-:W-:Y:S05]  /*03f0*/  YIELD ;  /* 0x0000000000007946 */ /* 0x000fea0003800000 */
[----:B------:R-:W-:Y:S02]  /*0400*/  IMAD.MOV.U32 R13, RZ, RZ, R5 ;  /* 0x000000ffff0d7224 */ /* 0x000fe400078e0005 */
[----:B------:R-:W-:-:S03]  /*0410*/  IMAD.MOV.U32 R7, RZ, RZ, R4 ;  /* 0x000000ffff077224 */ /* 0x000fc600078e0004 */
[----:B------:R-:W-:Y:S01]  /*0420*/  FSEL R15, |R6|, R13, P0 ;  /* 0x0000000d060f7208 */ /* 0x000fe20000000200 */
[----:B------:R-:W-:Y:S01]  /*0430*/  IMAD.MOV.U32 R6, RZ, RZ, R8 ;  /* 0x000000ffff067224 */ /* 0x000fe200078e0008 */
[----:B------:R-:W-:-:S04]  /*0440*/  @P1 LOP3.LUT R15, R13, 0x80000, RZ, 0xfc, !PT ;  /* 0x000800000d0f1812 */ /* 0x000fc800078efcff */
[----:B------:R-:W-:Y:S01]  /*0450*/  SEL R6, R6, R7, P0 ;  /* 0x0000000706067207 */ /* 0x000fe20000000000 */
[----:B------:R-:W-:-:S06]  /*0460*/  IMAD.MOV.U32 R7, RZ, RZ, R15 ;  /* 0x000000ffff077224 */ /* 0x000fcc00078e000f */
[----:B------:R-:W2:Y:S02]  /*0470*/  ATOMG.E.CAS.64.STRONG.GPU PT, R6, [R2], R4, R6 ;  /* 0x00000004020673a9 */ /* 0x000ea400001ee506 */
[----:B--2---:R-:W-:Y:S01]  /*0480*/  ISETP.NE.U32.AND P0, PT, R4, R6, PT ;  /* 0x000000060400720c */ /* 0x004fe20003f05070 */
[----:B------:R-:W-:-:S03]  /*0490*/  IMAD.MOV.U32 R4, RZ, RZ, R6 ;  /* 0x000000ffff047224 */ /* 0x000fc600078e0006 */
[----:B------:R-:W-:Y:S01]  /*04a0*/  ISETP.NE.AND.EX P0, PT, R5, R7, PT, P0 ;  /* 0x000000070500720c */ /* 0x000fe20003f05300 */
[----:B------:R-:W-:-:S12]  /*04b0*/  IMAD.MOV.U32 R5, RZ, RZ, R7 ;  /* 0x000000ffff057224 */ /* 0x000fd800078e0007 */
[----:B------:R-:W-:Y:S05]  /*04c0*/  @P0 BRA `(.L_x_1) ;  /* 0xfffffffc00c00947 */ /* 0x000fea000383ffff */
[----:B------:R-:W-:Y:S05]  /*04d0*/  BSYNC B0 ;  /* 0x0000000000007941 */ /* 0x000fea0003800000 */
.L_x_0:
[----:B------:R-:W0:Y:S02]  /*04e0*/  LDC.64 R2, c[0x0][0x398] ;  /* 0x0000e600ff027b82 */ /* 0x000e240000000a00 */
[----:B0-----:R-:W-:-:S05]  /*04f0*/  IMAD.WIDE R2, R0, 0x8, R2 ;  /* 0x0000000800027825 */ /* 0x001fca00078e0202 */
[----:B------:R-:W-:Y:S01]  /*0500*/  STG.E.64 desc[UR4][R2.64+0x8], R10 ;  /* 0x0000080a02007986 */ /* 0x000fe2000c101b04 */
[----:B------:R-:W-:Y:S05]  /*0510*/  EXIT ;  /* 0x000000000000794d */ /* 0x000fea0003800000 */
.L_x_2:
[----:B------:R-:W-:-:S00]  /*0520*/  BRA `(.L_x_2) ;  /* 0xfffffffc00fc7947 */ /* 0x000fc0000383ffff */
[----:B------:R-:W-:-:S00]  /*0530*/  NOP ;  /* 0x0000000000007918 */ /* 0x000fc00000000000 */
        /* <DEDUP_REMOVED lines=12> */
.L_x_3:


//--------------------- .nv.shared.reserved.0     --------------------------
	.section	.nv.shared.reserved.0,"aw",@nobits
	.weak		__nv_reservedSMEM_offset_0_alias
	.size		__nv_reservedSMEM_offset_0_alias, 0, 64
	.other		__nv_reservedSMEM_offset_0_alias,@"STO_CUDA_RESERVED_SHARED STV_DEFAULT"
__nv_reservedSMEM_offset_0_alias:
	.zero		0
	.zero		64


//--------------------- .nv.constant0._Z13jacobi_kernelidPdS_S_ --------------------------
	.section	.nv.constant0._Z13jacobi_kernelidPdS_S_,"a",@progbits
	.sectionflags	@""
	.align	4
.nv.constant0._Z13jacobi_kernelidPdS_S_:
	.zero		936


//--------------------- SYMBOLS --------------------------

	.type		.nv.reservedSmem.offset0,@object
	.size		.nv.reservedSmem.offset0,0x4
